	.headerflags	@"EF_CUDA_TEXMODE_UNIFIED EF_CUDA_64BIT_ADDRESS EF_CUDA_ACCELERATORS EF_CUDA_SM90 EF_CUDA_VIRTUAL_SM(EF_CUDA_SM90)"
	.elftype	@"ET_EXEC"


//--------------------- .nv.info                  --------------------------
	.section	.nv.info,"",@"SHT_CUDA_INFO"
	.align	4


	//----- nvinfo : EIATTR_REGCOUNT
	.align		4
        /*0000*/ 	.byte	0x04, 0x2f
        /*0002*/ 	.short	(.L_1 - .L_0)
	.align		4
.L_0:
        /*0004*/ 	.word	index@(triton_poi_fused_cat_54)
        /*0008*/ 	.word	0x00000012


	//----- nvinfo : EIATTR_MIN_STACK_SIZE
	.align		4
.L_1:
        /*000c*/ 	.byte	0x04, 0x12
        /*000e*/ 	.short	(.L_3 - .L_2)
	.align		4
.L_2:
        /*0010*/ 	.word	index@(triton_poi_fused_cat_54)
        /*0014*/ 	.word	0x00000000


	//----- nvinfo : EIATTR_FRAME_SIZE
	.align		4
.L_3:
        /*0018*/ 	.byte	0x04, 0x11
        /*001a*/ 	.short	(.L_5 - .L_4)
	.align		4
.L_4:
        /*001c*/ 	.word	index@(triton_poi_fused_cat_54)
        /*0020*/ 	.word	0x00000000


	//----- nvinfo : EIATTR_MIN_STACK_SIZE
	.align		4
.L_5:
        /*0024*/ 	.byte	0x04, 0x12
        /*0026*/ 	.short	(.L_7 - .L_6)
	.align		4
.L_6:
        /*0028*/ 	.word	index@(triton_poi_fused_cat_54)
        /*002c*/ 	.word	0x00000000
.L_7:


//--------------------- .nv.info.triton_poi_fused_cat_54 --------------------------
	.section	.nv.info.triton_poi_fused_cat_54,"",@"SHT_CUDA_INFO"
	.sectionflags	@""
	.align	4


	//----- nvinfo : EIATTR_CUDA_API_VERSION
	.align		4
        /*0000*/ 	.byte	0x04, 0x37
        /*0002*/ 	.short	(.L_9 - .L_8)
.L_8:
        /*0004*/ 	.word	0x0000007c


	//----- nvinfo : EIATTR_KPARAM_INFO
	.align		4
.L_9:
        /*0008*/ 	.byte	0x04, 0x17
        /*000a*/ 	.short	(.L_11 - .L_10)
.L_10:
        /*000c*/ 	.word	0x00000000
        /*0010*/ 	.short	0x0004
        /*0012*/ 	.short	0x0020
        /*0014*/ 	.byte	0x00, 0xf0, 0x11, 0x00


	//----- nvinfo : EIATTR_KPARAM_INFO
	.align		4
.L_11:
        /*0018*/ 	.byte	0x04, 0x17
        /*001a*/ 	.short	(.L_13 - .L_12)
.L_12:
        /*001c*/ 	.word	0x00000000
        /*0020*/ 	.short	0x0003
        /*0022*/ 	.short	0x0018
        /*0024*/ 	.byte	0x00, 0xf4, 0x21, 0x00


	//----- nvinfo : EIATTR_KPARAM_INFO
	.align		4
.L_13:
        /*0028*/ 	.byte	0x04, 0x17
        /*002a*/ 	.short	(.L_15 - .L_14)
.L_14:
        /*002c*/ 	.word	0x00000000
        /*0030*/ 	.short	0x0002
        /*0032*/ 	.short	0x0010
        /*0034*/ 	.byte	0x00, 0xf4, 0x21, 0x00


	//----- nvinfo : EIATTR_KPARAM_INFO
	.align		4
.L_15:
        /*0038*/ 	.byte	0x04, 0x17
        /*003a*/ 	.short	(.L_17 - .L_16)
.L_16:
        /*003c*/ 	.word	0x00000000
        /*0040*/ 	.short	0x0001
        /*0042*/ 	.short	0x0008
        /*0044*/ 	.byte	0x00, 0xf4, 0x21, 0x00


	//----- nvinfo : EIATTR_KPARAM_INFO
	.align		4
.L_17:
        /*0048*/ 	.byte	0x04, 0x17
        /*004a*/ 	.short	(.L_19 - .L_18)
.L_18:
        /*004c*/ 	.word	0x00000000
        /*0050*/ 	.short	0x0000
        /*0052*/ 	.short	0x0000
        /*0054*/ 	.byte	0x00, 0xf4, 0x21, 0x00


	//----- nvinfo : EIATTR_SPARSE_MMA_MASK
	.align		4
.L_19:
        /*0058*/ 	.byte	0x03, 0x50
        /*005a*/ 	.short	0x0000


	//----- nvinfo : EIATTR_MAXREG_COUNT
	.align		4
        /*005c*/ 	.byte	0x03, 0x1b
        /*005e*/ 	.short	0x00ff


	//----- nvinfo : EIATTR_EXIT_INSTR_OFFSETS
	.align		4
        /*0060*/ 	.byte	0x04, 0x1c
        /*0062*/ 	.short	(.L_21 - .L_20)


	//   ....[0]....
.L_20:
        /*0064*/ 	.word	0x000001c0


	//   ....[1]....
        /*0068*/ 	.word	0x000001e0


	//----- nvinfo : EIATTR_REQNTID
	.align		4
.L_21:
        /*006c*/ 	.byte	0x04, 0x10
        /*006e*/ 	.short	(.L_23 - .L_22)
.L_22:
        /*0070*/ 	.word	0x00000080
        /*0074*/ 	.word	0x00000001
        /*0078*/ 	.word	0x00000001


	//----- nvinfo : EIATTR_CBANK_PARAM_SIZE
	.align		4
.L_23:
        /*007c*/ 	.byte	0x03, 0x19
        /*007e*/ 	.short	0x0024


	//----- nvinfo : EIATTR_PARAM_CBANK
	.align		4
        /*0080*/ 	.byte	0x04, 0x0a
        /*0082*/ 	.short	(.L_25 - .L_24)
	.align		4
.L_24:
        /*0084*/ 	.word	index@(.nv.constant0.triton_poi_fused_cat_54)
        /*0088*/ 	.short	0x0210
        /*008a*/ 	.short	0x0024


	//----- nvinfo : EIATTR_SW_WAR
	.align		4
.L_25:
        /*008c*/ 	.byte	0x04, 0x36
        /*008e*/ 	.short	(.L_27 - .L_26)
.L_26:
        /*0090*/ 	.word	0x00000008
.L_27:


//--------------------- .nv.callgraph             --------------------------
	.section	.nv.callgraph,"",@"SHT_CUDA_CALLGRAPH"
	.align	4
	.sectionentsize	8
	.align		4
        /*0000*/ 	.word	0x00000000
	.align		4
        /*0004*/ 	.word	0xffffffff
	.align		4
        /*0008*/ 	.word	0x00000000
	.align		4
        /*000c*/ 	.word	0xfffffffe
	.align		4
        /*0010*/ 	.word	0x00000000
	.align		4
        /*0014*/ 	.word	0xfffffffd
	.align		4
        /*0018*/ 	.word	0x00000000
	.align		4
        /*001c*/ 	.word	0xfffffffc


//--------------------- .text.triton_poi_fused_cat_54 --------------------------
	.section	.text.triton_poi_fused_cat_54,"ax",@progbits
	.align	128
        .global         triton_poi_fused_cat_54
        .type           triton_poi_fused_cat_54,@function
        .size           triton_poi_fused_cat_54,(.L_x_1 - triton_poi_fused_cat_54)
        .other          triton_poi_fused_cat_54,@"STO_CUDA_ENTRY STV_DEFAULT"
triton_poi_fused_cat_54:
.text.triton_poi_fused_cat_54:
[----:B------:R-:W0:Y:S01]  /*0000*/  LDC R1, c[0x0][0x28] ;  /* 0x00000a00ff017b82 */ /* 0x000e220000000800 */
[----:B------:R-:W1:Y:S07]  /*0010*/  S2R R0, SR_TID.X ;  /* 0x0000000000007919 */ /* 0x000e6e0000002100 */
[----:B------:R-:W2:Y:S01]  /*0020*/  LDC.64 R4, c[0x0][0x210] ;  /* 0x00008400ff047b82 */ /* 0x000ea20000000a00 */
[----:B------:R-:W-:Y:S01]  /*0030*/  CS2R R2, SRZ ;  /* 0x0000000000027805 */ /* 0x000fe2000001ff00 */
[----:B------:R-:W-:Y:S01]  /*0040*/  ULDC.64 UR4, c[0x0][0x208] ;  /* 0x0000820000047ab9 */ /* 0x000fe20000000a00 */
[----:B------:R-:W3:Y:S05]  /*0050*/  S2R R13, SR_CTAID.X ;  /* 0x00000000000d7919 */ /* 0x000eea0000002500 */
[----:B------:R-:W4:Y:S08]  /*0060*/  LDC.64 R6, c[0x0][0x218] ;  /* 0x00008600ff067b82 */ /* 0x000f300000000a00 */
[----:B------:R-:W5:Y:S08]  /*0070*/  LDC.64 R8, c[0x0][0x220] ;  /* 0x00008800ff087b82 */ /* 0x000f700000000a00 */
[----:B------:R-:W4:Y:S01]  /*0080*/  LDC.64 R10, c[0x0][0x228] ;  /* 0x00008a00ff0a7b82 */ /* 0x000f220000000a00 */
[----:B-1----:R-:W-:-:S05]  /*0090*/  IMAD.SHL.U32 R0, R0, 0x2, RZ ;  /* 0x0000000200007824 */ /* 0x002fca00078e00ff */
[----:B------:R-:W-:-:S04]  /*00a0*/  LOP3.LUT R0, R0, 0xfe, RZ, 0xc0, !PT ;  /* 0x000000fe00007812 */ /* 0x000fc800078ec0ff */
[----:B---3--:R-:W-:-:S04]  /*00b0*/  LEA R13, R13, R0, 0x8 ;  /* 0x000000000d0d7211 */ /* 0x008fc800078e40ff */
[C---:B------:R-:W-:Y:S01]  /*00c0*/  ISETP.GE.AND P0, PT, R13.reuse, 0x800, PT ;  /* 0x000008000d00780c */ /* 0x040fe20003f06270 */
[----:B--2---:R-:W-:-:S12]  /*00d0*/  IMAD.WIDE R4, R13, 0x4, R4 ;  /* 0x000000040d047825 */ /* 0x004fd800078e0204 */
[----:B------:R4:W2:Y:S01]  /*00e0*/  @!P0 LDG.E.64 R2, desc[UR4][R4.64] ;  /* 0x0000000404028981 */ /* 0x0008a2000c1e1b00 */
[----:B------:R-:W-:-:S04]  /*00f0*/  SHF.R.S32.HI R0, RZ, 0x1f, R13 ;  /* 0x0000001fff007819 */ /* 0x000fc8000001140d */
[----:B------:R-:W-:-:S04]  /*0100*/  LEA.HI R0, R0, R13, RZ, 0x9 ;  /* 0x0000000d00007211 */ /* 0x000fc800078f48ff */
[----:B------:R-:W-:Y:S02]  /*0110*/  LOP3.LUT R12, R0, 0xfffffe00, RZ, 0xc0, !PT ;  /* 0xfffffe00000c7812 */ /* 0x000fe400078ec0ff */
[----:B------:R-:W-:-:S03]  /*0120*/  SHF.R.S32.HI R0, RZ, 0x9, R0 ;  /* 0x00000009ff007819 */ /* 0x000fc60000011400 */
[----:B------:R-:W-:-:S04]  /*0130*/  IMAD.IADD R13, R13, 0x1, -R12 ;  /* 0x000000010d0d7824 */ /* 0x000fc800078e0a0c */
[----:B------:R-:W-:-:S04]  /*0140*/  IMAD R13, R0, 0x3000, R13 ;  /* 0x00003000000d7824 */ /* 0x000fc800078e020d */
[----:B----4-:R-:W-:Y:S01]  /*0150*/  IMAD.WIDE R4, R13, 0x4, R6 ;  /* 0x000000040d047825 */ /* 0x010fe200078e0206 */
[----:B------:R-:W-:-:S05]  /*0160*/  IADD3 R15, R12, R13, RZ ;  /* 0x0000000d0c0f7210 */ /* 0x000fca0007ffe0ff */
[----:B-----5:R-:W-:-:S04]  /*0170*/  IMAD.WIDE R6, R15, 0x4, R8 ;  /* 0x000000040f067825 */ /* 0x020fc800078e0208 */
[----:B------:R-:W-:-:S04]  /*0180*/  IMAD.IADD R9, R12, 0x1, R15 ;  /* 0x000000010c097824 */ /* 0x000fc800078e020f */
[----:B0-----:R-:W-:Y:S01]  /*0190*/  IMAD.WIDE R8, R9, 0x4, R10 ;  /* 0x0000000409087825 */ /* 0x001fe200078e020a */
[----:B--2---:R0:W-:Y:S04]  /*01a0*/  @!P0 STG.E.64 desc[UR4][R4.64], R2 ;  /* 0x0000000204008986 */ /* 0x0041e8000c101b04 */
[----:B------:R0:W-:Y:S02]  /*01b0*/  @!P0 STG.E.64 desc[UR4][R6.64], R2 ;  /* 0x0000000206008986 */ /* 0x0001e4000c101b04 */
[----:B0-----:R-:W-:Y:S05]  /*01c0*/  @P0 EXIT ;  /* 0x000000000000094d */ /* 0x001fea0003800000 */
[----:B------:R-:W-:Y:S01]  /*01d0*/  STG.E.64 desc[UR4][R8.64], R2 ;  /* 0x0000000208007986 */ /* 0x000fe2000c101b04 */
[----:B------:R-:W-:Y:S05]  /*01e0*/  EXIT ;  /* 0x000000000000794d */ /* 0x000fea0003800000 */
.L_x_0:
[----:B------:R-:W-:-:S00]  /*01f0*/  BRA `(.L_x_0) ;  /* 0xfffffffc00fc7947 */ /* 0x000fc0000383ffff */
[----:B------:R-:W-:-:S00]  /*0200*/  NOP ;  /* 0x0000000000007918 */ /* 0x000fc00000000000 */
[----:B------:R-:W-:-:S00]  /*0210*/  NOP ;  /* 0x0000000000007918 */ /* 0x000fc00000000000 */
[----:B------:R-:W-:-:S00]  /*0220*/  NOP ;  /* 0x0000000000007918 */ /* 0x000fc00000000000 */
[----:B------:R-:W-:-:S00]  /*0230*/  NOP ;  /* 0x0000000000007918 */ /* 0x000fc00000000000 */
[----:B------:R-:W-:-:S00]  /*0240*/  NOP ;  /* 0x0000000000007918 */ /* 0x000fc00000000000 */
[----:B------:R-:W-:-:S00]  /*0250*/  NOP ;  /* 0x0000000000007918 */ /* 0x000fc00000000000 */
[----:B------:R-:W-:-:S00]  /*0260*/  NOP ;  /* 0x0000000000007918 */ /* 0x000fc00000000000 */
[----:B------:R-:W-:-:S00]  /*0270*/  NOP ;  /* 0x0000000000007918 */ /* 0x000fc00000000000 */
.L_x_1:


//--------------------- .nv.constant0.triton_poi_fused_cat_54 --------------------------
	.section	.nv.constant0.triton_poi_fused_cat_54,"a",@progbits
	.sectionflags	@""
	.align	4
.nv.constant0.triton_poi_fused_cat_54:
	.zero		564
